//
// Generated by NVIDIA NVVM Compiler
//
// Compiler Build ID: CL-36424714
// Cuda compilation tools, release 13.0, V13.0.88
// Based on NVVM 20.0.0
//

.version 9.0
.target sm_100
.address_size 64

	// .globl	_Z24convertToGrayscaleKernelP6uchar3iiPh

.visible .entry _Z24convertToGrayscaleKernelP6uchar3iiPh(
	.param .u64 .ptr .align 1 _Z24convertToGrayscaleKernelP6uchar3iiPh_param_0,
	.param .u32 _Z24convertToGrayscaleKernelP6uchar3iiPh_param_1,
	.param .u32 _Z24convertToGrayscaleKernelP6uchar3iiPh_param_2,
	.param .u64 .ptr .align 1 _Z24convertToGrayscaleKernelP6uchar3iiPh_param_3
)
{
	.reg .pred 	%p<4>;
	.reg .b16 	%rs<4>;
	.reg .b32 	%r<13>;
	.reg .b32 	%f<7>;
	.reg .b64 	%rd<9>;

	ld.param.u64 	%rd1, [_Z24convertToGrayscaleKernelP6uchar3iiPh_param_0];
	ld.param.u32 	%r3, [_Z24convertToGrayscaleKernelP6uchar3iiPh_param_1];
	ld.param.u32 	%r4, [_Z24convertToGrayscaleKernelP6uchar3iiPh_param_2];
	ld.param.u64 	%rd2, [_Z24convertToGrayscaleKernelP6uchar3iiPh_param_3];
	mov.u32 	%r5, %ctaid.y;
	mov.u32 	%r6, %ntid.y;
	mov.u32 	%r7, %tid.y;
	mad.lo.s32 	%r1, %r5, %r6, %r7;
	mov.u32 	%r8, %ctaid.x;
	mov.u32 	%r9, %ntid.x;
	mov.u32 	%r10, %tid.x;
	mad.lo.s32 	%r2, %r8, %r9, %r10;
	setp.ge.s32 	%p1, %r1, %r4;
	setp.ge.s32 	%p2, %r2, %r3;
	or.pred  	%p3, %p2, %p1;
	@%p3 bra 	$L__BB0_2;
	cvta.to.global.u64 	%rd3, %rd1;
	cvta.to.global.u64 	%rd4, %rd2;
	mad.lo.s32 	%r11, %r3, %r1, %r2;
	cvt.s64.s32 	%rd5, %r11;
	mul.wide.s32 	%rd6, %r11, 3;
	add.s64 	%rd7, %rd3, %rd6;
	ld.global.u8 	%rs1, [%rd7];
	cvt.rn.f32.u16 	%f1, %rs1;
	ld.global.u8 	%rs2, [%rd7+1];
	cvt.rn.f32.u16 	%f2, %rs2;
	mul.f32 	%f3, %f2, 0f3F1645A2;
	fma.rn.f32 	%f4, %f1, 0f3E991687, %f3;
	ld.global.u8 	%rs3, [%rd7+2];
	cvt.rn.f32.u16 	%f5, %rs3;
	fma.rn.f32 	%f6, %f5, 0f3DE978D5, %f4;
	cvt.rzi.u32.f32 	%r12, %f6;
	add.s64 	%rd8, %rd4, %rd5;
	st.global.u8 	[%rd8], %r12;
$L__BB0_2:
	ret;

}


// ===== COMPILED SASS (sm_100) =====

	.target	sm_100

	.elftype	@"ET_EXEC"


//--------------------- .note.nv.tkinfo           --------------------------
	.section	.note.nv.tkinfo,"",@"SHT_NOTE"
	.sectionflags	@"SHF_NOTE_NV_TKINFO"
	.tkinfo
        /*0018*/ 	.word	0x00000002
        /*0030*/ 	.string	""
        /*0030*/ 	.string	"ptxas"
        /*0030*/ 	.string	"Cuda compilation tools, release 13.0, V13.0.88"
        /*0030*/ 	.string	"Build cuda_13.0.r13.0/compiler.36424714_0"
        /*0030*/ 	.string	"-arch sm_100 -m 64 "



//--------------------- .note.nv.cuinfo           --------------------------
	.section	.note.nv.cuinfo,"",@"SHT_NOTE"
	.sectionflags	@"SHF_NOTE_NV_CUINFO"
        /*0018*/ 	.short	0x0002
        /*001a*/ 	.short	0x0064
        /*001c*/ 	.short	0x0082
	.zero		2


//--------------------- .nv.info                  --------------------------
	.section	.nv.info,"",@"SHT_CUDA_INFO"
	.align	4


	//----- nvinfo : EIATTR_REGCOUNT
	.align		4
        /*0000*/ 	.byte	0x04, 0x2f
        /*0002*/ 	.short	(.L_1 - .L_0)
	.align		4
.L_0:
        /*0004*/ 	.word	index@(_Z24convertToGrayscaleKernelP6uchar3iiPh)
        /*0008*/ 	.word	0x0000000c


	//----- nvinfo : EIATTR_FRAME_SIZE
	.align		4
.L_1:
        /*000c*/ 	.byte	0x04, 0x11
        /*000e*/ 	.short	(.L_3 - .L_2)
	.align		4
.L_2:
        /*0010*/ 	.word	index@(_Z24convertToGrayscaleKernelP6uchar3iiPh)
        /*0014*/ 	.word	0x00000000


	//----- nvinfo : EIATTR_MIN_STACK_SIZE
	.align		4
.L_3:
        /*0018*/ 	.byte	0x04, 0x12
        /*001a*/ 	.short	(.L_5 - .L_4)
	.align		4
.L_4:
        /*001c*/ 	.word	index@(_Z24convertToGrayscaleKernelP6uchar3iiPh)
        /*0020*/ 	.word	0x00000000
.L_5:


//--------------------- .nv.compat                --------------------------
	.section	.nv.compat,"",@"SHT_CUDA_COMPAT_INFO"
	.align	4
        /*0000*/ 	.byte	0x02, 0x09, 0x00, 0x00, 0x02, 0x02, 0x01, 0x00, 0x02, 0x05, 0x05, 0x00, 0x03, 0x07, 0x01, 0x01
        /*0010*/ 	.byte	0x02, 0x03, 0x00, 0x00, 0x02, 0x06, 0x01, 0x00, 0x04, 0x0b, 0x08, 0x00, 0x09, 0x00, 0x00, 0x00
        /*0020*/ 	.byte	0x00, 0x00, 0x00, 0x00


//--------------------- .nv.info._Z24convertToGrayscaleKernelP6uchar3iiPh --------------------------
	.section	.nv.info._Z24convertToGrayscaleKernelP6uchar3iiPh,"",@"SHT_CUDA_INFO"
	.sectionflags	@""
	.align	4


	//----- nvinfo : EIATTR_CUDA_API_VERSION
	.align		4
        /*0000*/ 	.byte	0x04, 0x37
        /*0002*/ 	.short	(.L_7 - .L_6)
.L_6:
        /*0004*/ 	.word	0x00000082


	//----- nvinfo : EIATTR_KPARAM_INFO
	.align		4
.L_7:
        /*0008*/ 	.byte	0x04, 0x17
        /*000a*/ 	.short	(.L_9 - .L_8)
.L_8:
        /*000c*/ 	.word	0x00000000
        /*0010*/ 	.short	0x0003
        /*0012*/ 	.short	0x0010
        /*0014*/ 	.byte	0x00, 0xf5, 0x21, 0x00


	//----- nvinfo : EIATTR_KPARAM_INFO
	.align		4
.L_9:
        /*0018*/ 	.byte	0x04, 0x17
        /*001a*/ 	.short	(.L_11 - .L_10)
.L_10:
        /*001c*/ 	.word	0x00000000
        /*0020*/ 	.short	0x0002
        /*0022*/ 	.short	0x000c
        /*0024*/ 	.byte	0x00, 0xf0, 0x11, 0x00


	//----- nvinfo : EIATTR_KPARAM_INFO
	.align		4
.L_11:
        /*0028*/ 	.byte	0x04, 0x17
        /*002a*/ 	.short	(.L_13 - .L_12)
.L_12:
        /*002c*/ 	.word	0x00000000
        /*0030*/ 	.short	0x0001
        /*0032*/ 	.short	0x0008
        /*0034*/ 	.byte	0x00, 0xf0, 0x11, 0x00


	//----- nvinfo : EIATTR_KPARAM_INFO
	.align		4
.L_13:
        /*0038*/ 	.byte	0x04, 0x17
        /*003a*/ 	.short	(.L_15 - .L_14)
.L_14:
        /*003c*/ 	.word	0x00000000
        /*0040*/ 	.short	0x0000
        /*0042*/ 	.short	0x0000
        /*0044*/ 	.byte	0x00, 0xf5, 0x21, 0x00


	//----- nvinfo : EIATTR_SPARSE_MMA_MASK
	.align		4
.L_15:
        /*0048*/ 	.byte	0x03, 0x50
        /*004a*/ 	.short	0x0000


	//----- nvinfo : EIATTR_MAXREG_COUNT
	.align		4
        /*004c*/ 	.byte	0x03, 0x1b
        /*004e*/ 	.short	0x00ff


	//----- nvinfo : EIATTR_MERCURY_ISA_VERSION
	.align		4
        /*0050*/ 	.byte	0x03, 0x5f
        /*0052*/ 	.short	0x0101


	//----- nvinfo : EIATTR_VRC_CTA_INIT_COUNT
	.align		4
        /*0054*/ 	.byte	0x02, 0x4a
	.zero		1
	.zero		1


	//----- nvinfo : EIATTR_EXIT_INSTR_OFFSETS
	.align		4
        /*0058*/ 	.byte	0x04, 0x1c
        /*005a*/ 	.short	(.L_17 - .L_16)


	//   ....[0]....
.L_16:
        /*005c*/ 	.word	0x000000c0


	//   ....[1]....
        /*0060*/ 	.word	0x000001f0


	//----- nvinfo : EIATTR_CBANK_PARAM_SIZE
	.align		4
.L_17:
        /*0064*/ 	.byte	0x03, 0x19
        /*0066*/ 	.short	0x0018


	//----- nvinfo : EIATTR_PARAM_CBANK
	.align		4
        /*0068*/ 	.byte	0x04, 0x0a
        /*006a*/ 	.short	(.L_19 - .L_18)
	.align		4
.L_18:
        /*006c*/ 	.word	index@(.nv.constant0._Z24convertToGrayscaleKernelP6uchar3iiPh)
        /*0070*/ 	.short	0x0380
        /*0072*/ 	.short	0x0018


	//----- nvinfo : EIATTR_SW_WAR
	.align		4
.L_19:
        /*0074*/ 	.byte	0x04, 0x36
        /*0076*/ 	.short	(.L_21 - .L_20)
.L_20:
        /*0078*/ 	.word	0x00000008
.L_21:


//--------------------- .nv.callgraph             --------------------------
	.section	.nv.callgraph,"",@"SHT_CUDA_CALLGRAPH"
	.align	4
	.sectionentsize	8
	.align		4
        /*0000*/ 	.word	0x00000000
	.align		4
        /*0004*/ 	.word	0xffffffff
	.align		4
        /*0008*/ 	.word	0x00000000
	.align		4
        /*000c*/ 	.word	0xfffffffe
	.align		4
        /*0010*/ 	.word	0x00000000
	.align		4
        /*0014*/ 	.word	0xfffffffd
	.align		4
        /*0018*/ 	.word	0x00000000
	.align		4
        /*001c*/ 	.word	0xfffffffc


//--------------------- .text._Z24convertToGrayscaleKernelP6uchar3iiPh --------------------------
	.section	.text._Z24convertToGrayscaleKernelP6uchar3iiPh,"ax",@progbits
	.align	128
        .global         _Z24convertToGrayscaleKernelP6uchar3iiPh
        .type           _Z24convertToGrayscaleKernelP6uchar3iiPh,@function
        .size           _Z24convertToGrayscaleKernelP6uchar3iiPh,(.L_x_1 - _Z24convertToGrayscaleKernelP6uchar3iiPh)
        .other          _Z24convertToGrayscaleKernelP6uchar3iiPh,@"STO_CUDA_ENTRY STV_DEFAULT"
_Z24convertToGrayscaleKernelP6uchar3iiPh:
.text._Z24convertToGrayscaleKernelP6uchar3iiPh:
[----:B------:R-:W-:Y:S01]  /*0000*/  LDC R1, c[0x0][0x37c] ;  /* 0x0000df00ff017b82 */ /* 0x000fe20000000800 */
[----:B------:R-:W0:Y:S07]  /*0010*/  S2R R3, SR_TID.Y ;  /* 0x0000000000037919 */ /* 0x000e2e0000002200 */
[----:B------:R-:W0:Y:S01]  /*0020*/  S2UR UR4, SR_CTAID.Y ;  /* 0x00000000000479c3 */ /* 0x000e220000002600 */
[----:B------:R-:W1:Y:S01]  /*0030*/  LDCU.64 UR6, c[0x0][0x388] ;  /* 0x00007100ff0677ac */ /* 0x000e620008000a00 */
[----:B------:R-:W2:Y:S06]  /*0040*/  S2R R2, SR_TID.X ;  /* 0x0000000000027919 */ /* 0x000eac0000002100 */
[----:B------:R-:W0:Y:S08]  /*0050*/  LDC R0, c[0x0][0x364] ;  /* 0x0000d900ff007b82 */ /* 0x000e300000000800 */
[----:B------:R-:W2:Y:S08]  /*0060*/  S2UR UR5, SR_CTAID.X ;  /* 0x00000000000579c3 */ /* 0x000eb00000002500 */
[----:B------:R-:W2:Y:S01]  /*0070*/  LDC R5, c[0x0][0x360] ;  /* 0x0000d800ff057b82 */ /* 0x000ea20000000800 */
[----:B0-----:R-:W-:-:S05]  /*0080*/  IMAD R0, R0, UR4, R3 ;  /* 0x0000000400007c24 */ /* 0x001fca000f8e0203 */
[----:B-1----:R-:W-:Y:S01]  /*0090*/  ISETP.GE.AND P0, PT, R0, UR7, PT ;  /* 0x0000000700007c0c */ /* 0x002fe2000bf06270 */
[----:B--2---:R-:W-:-:S05]  /*00a0*/  IMAD R5, R5, UR5, R2 ;  /* 0x0000000505057c24 */ /* 0x004fca000f8e0202 */
[----:B------:R-:W-:-:S13]  /*00b0*/  ISETP.GE.OR P0, PT, R5, UR6, P0 ;  /* 0x0000000605007c0c */ /* 0x000fda0008706670 */
[----:B------:R-:W-:Y:S05]  /*00c0*/  @P0 EXIT ;  /* 0x000000000000094d */ /* 0x000fea0003800000 */
[----:B------:R-:W0:Y:S01]  /*00d0*/  LDC.64 R2, c[0x0][0x380] ;  /* 0x0000e000ff027b82 */ /* 0x000e220000000a00 */
[----:B------:R-:W1:Y:S01]  /*00e0*/  LDCU.64 UR4, c[0x0][0x358] ;  /* 0x00006b00ff0477ac */ /* 0x000e620008000a00 */
[----:B------:R-:W-:Y:S01]  /*00f0*/  IMAD R5, R0, UR6, R5 ;  /* 0x0000000600057c24 */ /* 0x000fe2000f8e0205 */
[----:B------:R-:W2:Y:S03]  /*0100*/  LDCU.64 UR8, c[0x0][0x390] ;  /* 0x00007200ff0877ac */ /* 0x000ea60008000a00 */
[----:B0-----:R-:W-:-:S05]  /*0110*/  IMAD.WIDE R2, R5, 0x3, R2 ;  /* 0x0000000305027825 */ /* 0x001fca00078e0202 */
[----:B-1----:R-:W3:Y:S04]  /*0120*/  LDG.E.U8 R4, desc[UR4][R2.64+0x1] ;  /* 0x0000010402047981 */ /* 0x002ee8000c1e1100 */
[----:B------:R-:W4:Y:S04]  /*0130*/  LDG.E.U8 R0, desc[UR4][R2.64] ;  /* 0x0000000402007981 */ /* 0x000f28000c1e1100 */
[----:B------:R-:W5:Y:S01]  /*0140*/  LDG.E.U8 R6, desc[UR4][R2.64+0x2] ;  /* 0x0000020402067981 */ /* 0x000f62000c1e1100 */
[----:B---3--:R-:W-:Y:S02]  /*0150*/  I2FP.F32.U32 R4, R4 ;  /* 0x0000000400047245 */ /* 0x008fe40000201000 */
[----:B----4-:R-:W-:-:S03]  /*0160*/  I2FP.F32.U32 R0, R0 ;  /* 0x0000000000007245 */ /* 0x010fc60000201000 */
[----:B------:R-:W-:Y:S01]  /*0170*/  FMUL R7, R4, 0.58700001239776611328 ;  /* 0x3f1645a204077820 */ /* 0x000fe20000400000 */
[C---:B--2---:R-:W-:Y:S02]  /*0180*/  IADD3 R4, P0, PT, R5.reuse, UR8, RZ ;  /* 0x0000000805047c10 */ /* 0x044fe4000ff1e0ff */
[----:B-----5:R-:W-:Y:S01]  /*0190*/  I2FP.F32.U32 R9, R6 ;  /* 0x0000000600097245 */ /* 0x020fe20000201000 */
[----:B------:R-:W-:Y:S01]  /*01a0*/  FFMA R0, R0, 0.29899999499320983887, R7 ;  /* 0x3e99168700007823 */ /* 0x000fe20000000007 */
[----:B------:R-:W-:-:S03]  /*01b0*/  LEA.HI.X.SX32 R5, R5, UR9, 0x1, P0 ;  /* 0x0000000905057c11 */ /* 0x000fc600080f0eff */
[----:B------:R-:W-:-:S04]  /*01c0*/  FFMA R0, R9, 0.11400000005960464478, R0 ;  /* 0x3de978d509007823 */ /* 0x000fc80000000000 */
[----:B------:R-:W0:Y:S02]  /*01d0*/  F2I.U32.TRUNC.NTZ R7, R0 ;  /* 0x0000000000077305 */ /* 0x000e24000020f000 */
[----:B0-----:R-:W-:Y:S01]  /*01e0*/  STG.E.U8 desc[UR4][R4.64], R7 ;  /* 0x0000000704007986 */ /* 0x001fe2000c101104 */
[----:B------:R-:W-:Y:S05]  /*01f0*/  EXIT ;  /* 0x000000000000794d */ /* 0x000fea0003800000 */
.L_x_0:
[----:B------:R-:W-:-:S00]  /*0200*/  BRA `(.L_x_0) ;  /* 0xfffffffc00fc7947 */ /* 0x000fc0000383ffff */
[----:B------:R-:W-:-:S00]  /*0210*/  NOP ;  /* 0x0000000000007918 */ /* 0x000fc00000000000 */
        /* <DEDUP_REMOVED lines=14> */
.L_x_1:


//--------------------- .nv.shared.reserved.0     --------------------------
	.section	.nv.shared.reserved.0,"aw",@nobits
	.weak		__nv_reservedSMEM_offset_0_alias
	.size		__nv_reservedSMEM_offset_0_alias, 0, 64
	.other		__nv_reservedSMEM_offset_0_alias,@"STO_CUDA_RESERVED_SHARED STV_DEFAULT"
__nv_reservedSMEM_offset_0_alias:
	.zero		0
	.zero		64


//--------------------- .nv.constant0._Z24convertToGrayscaleKernelP6uchar3iiPh --------------------------
	.section	.nv.constant0._Z24convertToGrayscaleKernelP6uchar3iiPh,"a",@progbits
	.sectionflags	@""
	.align	4
.nv.constant0._Z24convertToGrayscaleKernelP6uchar3iiPh:
	.zero		920


//--------------------- SYMBOLS --------------------------

	.type		.nv.reservedSmem.offset0,@object
	.size		.nv.reservedSmem.offset0,0x4
